//
// Generated by NVIDIA NVVM Compiler
//
// Compiler Build ID: CL-36424714
// Cuda compilation tools, release 13.0, V13.0.88
// Based on NVVM 20.0.0
//

.version 9.0
.target sm_100
.address_size 64

	// .globl	_Z15rgb2gray_kernelPhS_S_S_jj

.visible .entry _Z15rgb2gray_kernelPhS_S_S_jj(
	.param .u64 .ptr .align 1 _Z15rgb2gray_kernelPhS_S_S_jj_param_0,
	.param .u64 .ptr .align 1 _Z15rgb2gray_kernelPhS_S_S_jj_param_1,
	.param .u64 .ptr .align 1 _Z15rgb2gray_kernelPhS_S_S_jj_param_2,
	.param .u64 .ptr .align 1 _Z15rgb2gray_kernelPhS_S_S_jj_param_3,
	.param .u32 _Z15rgb2gray_kernelPhS_S_S_jj_param_4,
	.param .u32 _Z15rgb2gray_kernelPhS_S_S_jj_param_5
)
{
	.reg .pred 	%p<4>;
	.reg .b16 	%rs<4>;
	.reg .b32 	%r<13>;
	.reg .b32 	%f<7>;
	.reg .b64 	%rd<14>;

	ld.param.u64 	%rd1, [_Z15rgb2gray_kernelPhS_S_S_jj_param_0];
	ld.param.u64 	%rd2, [_Z15rgb2gray_kernelPhS_S_S_jj_param_1];
	ld.param.u64 	%rd3, [_Z15rgb2gray_kernelPhS_S_S_jj_param_2];
	ld.param.u64 	%rd4, [_Z15rgb2gray_kernelPhS_S_S_jj_param_3];
	ld.param.u32 	%r3, [_Z15rgb2gray_kernelPhS_S_S_jj_param_4];
	ld.param.u32 	%r4, [_Z15rgb2gray_kernelPhS_S_S_jj_param_5];
	mov.u32 	%r5, %ctaid.y;
	mov.u32 	%r6, %ntid.y;
	mov.u32 	%r7, %tid.y;
	mad.lo.s32 	%r1, %r5, %r6, %r7;
	mov.u32 	%r8, %ctaid.x;
	mov.u32 	%r9, %ntid.x;
	mov.u32 	%r10, %tid.x;
	mad.lo.s32 	%r2, %r8, %r9, %r10;
	setp.ge.u32 	%p1, %r1, %r4;
	setp.ge.u32 	%p2, %r2, %r3;
	or.pred  	%p3, %p2, %p1;
	@%p3 bra 	$L__BB0_2;
	cvta.to.global.u64 	%rd5, %rd1;
	cvta.to.global.u64 	%rd6, %rd2;
	cvta.to.global.u64 	%rd7, %rd3;
	cvta.to.global.u64 	%rd8, %rd4;
	mad.lo.s32 	%r11, %r3, %r1, %r2;
	cvt.u64.u32 	%rd9, %r11;
	add.s64 	%rd10, %rd5, %rd9;
	ld.global.u8 	%rs1, [%rd10];
	cvt.rn.f32.u16 	%f1, %rs1;
	add.s64 	%rd11, %rd6, %rd9;
	ld.global.u8 	%rs2, [%rd11];
	cvt.rn.f32.u16 	%f2, %rs2;
	mul.f32 	%f3, %f2, 0f3F19999A;
	fma.rn.f32 	%f4, %f1, 0f3E99999A, %f3;
	add.s64 	%rd12, %rd7, %rd9;
	ld.global.u8 	%rs3, [%rd12];
	cvt.rn.f32.u16 	%f5, %rs3;
	fma.rn.f32 	%f6, %f5, 0f3DCCCCCD, %f4;
	cvt.rzi.u32.f32 	%r12, %f6;
	add.s64 	%rd13, %rd8, %rd9;
	st.global.u8 	[%rd13], %r12;
$L__BB0_2:
	ret;

}


// ===== COMPILED SASS (sm_100) =====

	.target	sm_100

	.elftype	@"ET_EXEC"


//--------------------- .note.nv.tkinfo           --------------------------
	.section	.note.nv.tkinfo,"",@"SHT_NOTE"
	.sectionflags	@"SHF_NOTE_NV_TKINFO"
	.tkinfo
        /*0018*/ 	.word	0x00000002
        /*0030*/ 	.string	""
        /*0030*/ 	.string	"ptxas"
        /*0030*/ 	.string	"Cuda compilation tools, release 13.0, V13.0.88"
        /*0030*/ 	.string	"Build cuda_13.0.r13.0/compiler.36424714_0"
        /*0030*/ 	.string	"-arch sm_100 -m 64 "



//--------------------- .note.nv.cuinfo           --------------------------
	.section	.note.nv.cuinfo,"",@"SHT_NOTE"
	.sectionflags	@"SHF_NOTE_NV_CUINFO"
        /*0018*/ 	.short	0x0002
        /*001a*/ 	.short	0x0064
        /*001c*/ 	.short	0x0082
	.zero		2


//--------------------- .nv.info                  --------------------------
	.section	.nv.info,"",@"SHT_CUDA_INFO"
	.align	4


	//----- nvinfo : EIATTR_REGCOUNT
	.align		4
        /*0000*/ 	.byte	0x04, 0x2f
        /*0002*/ 	.short	(.L_1 - .L_0)
	.align		4
.L_0:
        /*0004*/ 	.word	index@(_Z15rgb2gray_kernelPhS_S_S_jj)
        /*0008*/ 	.word	0x0000000e


	//----- nvinfo : EIATTR_FRAME_SIZE
	.align		4
.L_1:
        /*000c*/ 	.byte	0x04, 0x11
        /*000e*/ 	.short	(.L_3 - .L_2)
	.align		4
.L_2:
        /*0010*/ 	.word	index@(_Z15rgb2gray_kernelPhS_S_S_jj)
        /*0014*/ 	.word	0x00000000


	//----- nvinfo : EIATTR_MIN_STACK_SIZE
	.align		4
.L_3:
        /*0018*/ 	.byte	0x04, 0x12
        /*001a*/ 	.short	(.L_5 - .L_4)
	.align		4
.L_4:
        /*001c*/ 	.word	index@(_Z15rgb2gray_kernelPhS_S_S_jj)
        /*0020*/ 	.word	0x00000000
.L_5:


//--------------------- .nv.compat                --------------------------
	.section	.nv.compat,"",@"SHT_CUDA_COMPAT_INFO"
	.align	4
        /*0000*/ 	.byte	0x02, 0x09, 0x00, 0x00, 0x02, 0x02, 0x01, 0x00, 0x02, 0x05, 0x05, 0x00, 0x03, 0x07, 0x01, 0x01
        /*0010*/ 	.byte	0x02, 0x03, 0x00, 0x00, 0x02, 0x06, 0x01, 0x00, 0x04, 0x0b, 0x08, 0x00, 0x09, 0x00, 0x00, 0x00
        /*0020*/ 	.byte	0x00, 0x00, 0x00, 0x00


//--------------------- .nv.info._Z15rgb2gray_kernelPhS_S_S_jj --------------------------
	.section	.nv.info._Z15rgb2gray_kernelPhS_S_S_jj,"",@"SHT_CUDA_INFO"
	.sectionflags	@""
	.align	4


	//----- nvinfo : EIATTR_CUDA_API_VERSION
	.align		4
        /*0000*/ 	.byte	0x04, 0x37
        /*0002*/ 	.short	(.L_7 - .L_6)
.L_6:
        /*0004*/ 	.word	0x00000082


	//----- nvinfo : EIATTR_KPARAM_INFO
	.align		4
.L_7:
        /*0008*/ 	.byte	0x04, 0x17
        /*000a*/ 	.short	(.L_9 - .L_8)
.L_8:
        /*000c*/ 	.word	0x00000000
        /*0010*/ 	.short	0x0005
        /*0012*/ 	.short	0x0024
        /*0014*/ 	.byte	0x00, 0xf0, 0x11, 0x00


	//----- nvinfo : EIATTR_KPARAM_INFO
	.align		4
.L_9:
        /*0018*/ 	.byte	0x04, 0x17
        /*001a*/ 	.short	(.L_11 - .L_10)
.L_10:
        /*001c*/ 	.word	0x00000000
        /*0020*/ 	.short	0x0004
        /*0022*/ 	.short	0x0020
        /*0024*/ 	.byte	0x00, 0xf0, 0x11, 0x00


	//----- nvinfo : EIATTR_KPARAM_INFO
	.align		4
.L_11:
        /*0028*/ 	.byte	0x04, 0x17
        /*002a*/ 	.short	(.L_13 - .L_12)
.L_12:
        /*002c*/ 	.word	0x00000000
        /*0030*/ 	.short	0x0003
        /*0032*/ 	.short	0x0018
        /*0034*/ 	.byte	0x00, 0xf5, 0x21, 0x00


	//----- nvinfo : EIATTR_KPARAM_INFO
	.align		4
.L_13:
        /*0038*/ 	.byte	0x04, 0x17
        /*003a*/ 	.short	(.L_15 - .L_14)
.L_14:
        /*003c*/ 	.word	0x00000000
        /*0040*/ 	.short	0x0002
        /*0042*/ 	.short	0x0010
        /*0044*/ 	.byte	0x00, 0xf5, 0x21, 0x00


	//----- nvinfo : EIATTR_KPARAM_INFO
	.align		4
.L_15:
        /*0048*/ 	.byte	0x04, 0x17
        /*004a*/ 	.short	(.L_17 - .L_16)
.L_16:
        /*004c*/ 	.word	0x00000000
        /*0050*/ 	.short	0x0001
        /*0052*/ 	.short	0x0008
        /*0054*/ 	.byte	0x00, 0xf5, 0x21, 0x00


	//----- nvinfo : EIATTR_KPARAM_INFO
	.align		4
.L_17:
        /*0058*/ 	.byte	0x04, 0x17
        /*005a*/ 	.short	(.L_19 - .L_18)
.L_18:
        /*005c*/ 	.word	0x00000000
        /*0060*/ 	.short	0x0000
        /*0062*/ 	.short	0x0000
        /*0064*/ 	.byte	0x00, 0xf5, 0x21, 0x00


	//----- nvinfo : EIATTR_SPARSE_MMA_MASK
	.align		4
.L_19:
        /*0068*/ 	.byte	0x03, 0x50
        /*006a*/ 	.short	0x0000


	//----- nvinfo : EIATTR_MAXREG_COUNT
	.align		4
        /*006c*/ 	.byte	0x03, 0x1b
        /*006e*/ 	.short	0x00ff


	//----- nvinfo : EIATTR_MERCURY_ISA_VERSION
	.align		4
        /*0070*/ 	.byte	0x03, 0x5f
        /*0072*/ 	.short	0x0101


	//----- nvinfo : EIATTR_VRC_CTA_INIT_COUNT
	.align		4
        /*0074*/ 	.byte	0x02, 0x4a
	.zero		1
	.zero		1


	//----- nvinfo : EIATTR_EXIT_INSTR_OFFSETS
	.align		4
        /*0078*/ 	.byte	0x04, 0x1c
        /*007a*/ 	.short	(.L_21 - .L_20)


	//   ....[0]....
.L_20:
        /*007c*/ 	.word	0x000000c0


	//   ....[1]....
        /*0080*/ 	.word	0x00000240


	//----- nvinfo : EIATTR_CBANK_PARAM_SIZE
	.align		4
.L_21:
        /*0084*/ 	.byte	0x03, 0x19
        /*0086*/ 	.short	0x0028


	//----- nvinfo : EIATTR_PARAM_CBANK
	.align		4
        /*0088*/ 	.byte	0x04, 0x0a
        /*008a*/ 	.short	(.L_23 - .L_22)
	.align		4
.L_22:
        /*008c*/ 	.word	index@(.nv.constant0._Z15rgb2gray_kernelPhS_S_S_jj)
        /*0090*/ 	.short	0x0380
        /*0092*/ 	.short	0x0028


	//----- nvinfo : EIATTR_SW_WAR
	.align		4
.L_23:
        /*0094*/ 	.byte	0x04, 0x36
        /*0096*/ 	.short	(.L_25 - .L_24)
.L_24:
        /*0098*/ 	.word	0x00000008
.L_25:


//--------------------- .nv.callgraph             --------------------------
	.section	.nv.callgraph,"",@"SHT_CUDA_CALLGRAPH"
	.align	4
	.sectionentsize	8
	.align		4
        /*0000*/ 	.word	0x00000000
	.align		4
        /*0004*/ 	.word	0xffffffff
	.align		4
        /*0008*/ 	.word	0x00000000
	.align		4
        /*000c*/ 	.word	0xfffffffe
	.align		4
        /*0010*/ 	.word	0x00000000
	.align		4
        /*0014*/ 	.word	0xfffffffd
	.align		4
        /*0018*/ 	.word	0x00000000
	.align		4
        /*001c*/ 	.word	0xfffffffc


//--------------------- .text._Z15rgb2gray_kernelPhS_S_S_jj --------------------------
	.section	.text._Z15rgb2gray_kernelPhS_S_S_jj,"ax",@progbits
	.align	128
        .global         _Z15rgb2gray_kernelPhS_S_S_jj
        .type           _Z15rgb2gray_kernelPhS_S_S_jj,@function
        .size           _Z15rgb2gray_kernelPhS_S_S_jj,(.L_x_1 - _Z15rgb2gray_kernelPhS_S_S_jj)
        .other          _Z15rgb2gray_kernelPhS_S_S_jj,@"STO_CUDA_ENTRY STV_DEFAULT"
_Z15rgb2gray_kernelPhS_S_S_jj:
.text._Z15rgb2gray_kernelPhS_S_S_jj:
[----:B------:R-:W-:Y:S01]  /*0000*/  LDC R1, c[0x0][0x37c] ;  /* 0x0000df00ff017b82 */ /* 0x000fe20000000800 */
[----:B------:R-:W0:Y:S07]  /*0010*/  S2R R3, SR_TID.Y ;  /* 0x0000000000037919 */ /* 0x000e2e0000002200 */
[----:B------:R-:W0:Y:S01]  /*0020*/  S2UR UR4, SR_CTAID.Y ;  /* 0x00000000000479c3 */ /* 0x000e220000002600 */
[----:B------:R-:W1:Y:S01]  /*0030*/  LDCU.64 UR6, c[0x0][0x3a0] ;  /* 0x00007400ff0677ac */ /* 0x000e620008000a00 */
[----:B------:R-:W2:Y:S06]  /*0040*/  S2R R5, SR_TID.X ;  /* 0x0000000000057919 */ /* 0x000eac0000002100 */
[----:B------:R-:W0:Y:S08]  /*0050*/  LDC R0, c[0x0][0x364] ;  /* 0x0000d900ff007b82 */ /* 0x000e300000000800 */
[----:B------:R-:W2:Y:S08]  /*0060*/  S2UR UR5, SR_CTAID.X ;  /* 0x00000000000579c3 */ /* 0x000eb00000002500 */
[----:B------:R-:W2:Y:S01]  /*0070*/  LDC R2, c[0x0][0x360] ;  /* 0x0000d800ff027b82 */ /* 0x000ea20000000800 */
[----:B0-----:R-:W-:-:S05]  /*0080*/  IMAD R0, R0, UR4, R3 ;  /* 0x0000000400007c24 */ /* 0x001fca000f8e0203 */
[----:B-1----:R-:W-:Y:S01]  /*0090*/  ISETP.GE.U32.AND P0, PT, R0, UR7, PT ;  /* 0x0000000700007c0c */ /* 0x002fe2000bf06070 */
[----:B--2---:R-:W-:-:S05]  /*00a0*/  IMAD R3, R2, UR5, R5 ;  /* 0x0000000502037c24 */ /* 0x004fca000f8e0205 */
[----:B------:R-:W-:-:S13]  /*00b0*/  ISETP.GE.U32.OR P0, PT, R3, UR6, P0 ;  /* 0x0000000603007c0c */ /* 0x000fda0008706470 */
[----:B------:R-:W-:Y:S05]  /*00c0*/  @P0 EXIT ;  /* 0x000000000000094d */ /* 0x000fea0003800000 */
[----:B------:R-:W0:Y:S01]  /*00d0*/  LDCU.128 UR8, c[0x0][0x380] ;  /* 0x00007000ff0877ac */ /* 0x000e220008000c00 */
[----:B------:R-:W-:Y:S01]  /*00e0*/  IMAD R0, R0, UR6, R3 ;  /* 0x0000000600007c24 */ /* 0x000fe2000f8e0203 */
[----:B------:R-:W1:Y:S01]  /*00f0*/  LDCU.128 UR12, c[0x0][0x390] ;  /* 0x00007200ff0c77ac */ /* 0x000e620008000c00 */
[----:B------:R-:W2:Y:S03]  /*0100*/  LDCU.64 UR4, c[0x0][0x358] ;  /* 0x00006b00ff0477ac */ /* 0x000ea60008000a00 */
[C---:B0-----:R-:W-:Y:S02]  /*0110*/  IADD3 R4, P1, PT, R0.reuse, UR10, RZ ;  /* 0x0000000a00047c10 */ /* 0x041fe4000ff3e0ff */
[----:B------:R-:W-:-:S03]  /*0120*/  IADD3 R2, P0, PT, R0, UR8, RZ ;  /* 0x0000000800027c10 */ /* 0x000fc6000ff1e0ff */
[----:B------:R-:W-:Y:S02]  /*0130*/  IMAD.X R5, RZ, RZ, UR11, P1 ;  /* 0x0000000bff057e24 */ /* 0x000fe400088e06ff */
[----:B------:R-:W-:Y:S01]  /*0140*/  IMAD.X R3, RZ, RZ, UR9, P0 ;  /* 0x00000009ff037e24 */ /* 0x000fe200080e06ff */
[----:B-1----:R-:W-:Y:S02]  /*0150*/  IADD3 R6, P0, PT, R0, UR12, RZ ;  /* 0x0000000c00067c10 */ /* 0x002fe4000ff1e0ff */
[----:B--2---:R-:W2:Y:S02]  /*0160*/  LDG.E.U8 R4, desc[UR4][R4.64] ;  /* 0x0000000404047981 */ /* 0x004ea4000c1e1100 */
[----:B------:R-:W-:Y:S02]  /*0170*/  IADD3.X R7, PT, PT, RZ, UR13, RZ, P0, !PT ;  /* 0x0000000dff077c10 */ /* 0x000fe400087fe4ff */
[----:B------:R-:W3:Y:S04]  /*0180*/  LDG.E.U8 R2, desc[UR4][R2.64] ;  /* 0x0000000402027981 */ /* 0x000ee8000c1e1100 */
[----:B------:R-:W4:Y:S01]  /*0190*/  LDG.E.U8 R6, desc[UR4][R6.64] ;  /* 0x0000000406067981 */ /* 0x000f22000c1e1100 */
[----:B--2---:R-:W-:-:S02]  /*01a0*/  I2FP.F32.U32 R9, R4 ;  /* 0x0000000400097245 */ /* 0x004fc40000201000 */
[----:B------:R-:W-:Y:S02]  /*01b0*/  IADD3 R4, P0, PT, R0, UR14, RZ ;  /* 0x0000000e00047c10 */ /* 0x000fe4000ff1e0ff */
[----:B---3--:R-:W-:Y:S01]  /*01c0*/  I2FP.F32.U32 R8, R2 ;  /* 0x0000000200087245 */ /* 0x008fe20000201000 */
[----:B------:R-:W-:Y:S02]  /*01d0*/  FMUL R9, R9, 0.60000002384185791016 ;  /* 0x3f19999a09097820 */ /* 0x000fe40000400000 */
[----:B------:R-:W-:Y:S01]  /*01e0*/  IMAD.X R5, RZ, RZ, UR15, P0 ;  /* 0x0000000fff057e24 */ /* 0x000fe200080e06ff */
[----:B----4-:R-:W-:Y:S01]  /*01f0*/  I2FP.F32.U32 R11, R6 ;  /* 0x00000006000b7245 */ /* 0x010fe20000201000 */
[----:B------:R-:W-:-:S04]  /*0200*/  FFMA R8, R8, 0.30000001192092895508, R9 ;  /* 0x3e99999a08087823 */ /* 0x000fc80000000009 */
[----:B------:R-:W-:-:S04]  /*0210*/  FFMA R8, R11, 0.10000000149011611938, R8 ;  /* 0x3dcccccd0b087823 */ /* 0x000fc80000000008 */
[----:B------:R-:W0:Y:S02]  /*0220*/  F2I.U32.TRUNC.NTZ R9, R8 ;  /* 0x0000000800097305 */ /* 0x000e24000020f000 */
[----:B0-----:R-:W-:Y:S01]  /*0230*/  STG.E.U8 desc[UR4][R4.64], R9 ;  /* 0x0000000904007986 */ /* 0x001fe2000c101104 */
[----:B------:R-:W-:Y:S05]  /*0240*/  EXIT ;  /* 0x000000000000794d */ /* 0x000fea0003800000 */
.L_x_0:
[----:B------:R-:W-:-:S00]  /*0250*/  BRA `(.L_x_0) ;  /* 0xfffffffc00fc7947 */ /* 0x000fc0000383ffff */
[----:B------:R-:W-:-:S00]  /*0260*/  NOP ;  /* 0x0000000000007918 */ /* 0x000fc00000000000 */
        /* <DEDUP_REMOVED lines=9> */
.L_x_1:


//--------------------- .nv.shared.reserved.0     --------------------------
	.section	.nv.shared.reserved.0,"aw",@nobits
	.weak		__nv_reservedSMEM_offset_0_alias
	.size		__nv_reservedSMEM_offset_0_alias, 0, 64
	.other		__nv_reservedSMEM_offset_0_alias,@"STO_CUDA_RESERVED_SHARED STV_DEFAULT"
__nv_reservedSMEM_offset_0_alias:
	.zero		0
	.zero		64


//--------------------- .nv.constant0._Z15rgb2gray_kernelPhS_S_S_jj --------------------------
	.section	.nv.constant0._Z15rgb2gray_kernelPhS_S_S_jj,"a",@progbits
	.sectionflags	@""
	.align	4
.nv.constant0._Z15rgb2gray_kernelPhS_S_S_jj:
	.zero		936


//--------------------- SYMBOLS --------------------------

	.type		.nv.reservedSmem.offset0,@object
	.size		.nv.reservedSmem.offset0,0x4
